	.headerflags	@"EF_CUDA_TEXMODE_UNIFIED EF_CUDA_64BIT_ADDRESS EF_CUDA_ACCELERATORS EF_CUDA_SM90 EF_CUDA_VIRTUAL_SM(EF_CUDA_SM90)"
	.elftype	@"ET_EXEC"


//--------------------- .nv.info                  --------------------------
	.section	.nv.info,"",@"SHT_CUDA_INFO"
	.align	4


	//----- nvinfo : EIATTR_REGCOUNT
	.align		4
        /*0000*/ 	.byte	0x04, 0x2f
        /*0002*/ 	.short	(.L_3 - .L_2)
	.align		4
.L_2:
        /*0004*/ 	.word	index@(triton_poi_fused__native_batch_norm_legit_no_training__unsafe_index_add_convolution_relu_44)
        /*0008*/ 	.word	0x00000020


	//----- nvinfo : EIATTR_MIN_STACK_SIZE
	.align		4
.L_3:
        /*000c*/ 	.byte	0x04, 0x12
        /*000e*/ 	.short	(.L_5 - .L_4)
	.align		4
.L_4:
        /*0010*/ 	.word	index@(triton_poi_fused__native_batch_norm_legit_no_training__unsafe_index_add_convolution_relu_44)
        /*0014*/ 	.word	0x00000000


	//----- nvinfo : EIATTR_FRAME_SIZE
	.align		4
.L_5:
        /*0018*/ 	.byte	0x04, 0x11
        /*001a*/ 	.short	(.L_7 - .L_6)
	.align		4
.L_6:
        /*001c*/ 	.word	index@(triton_poi_fused__native_batch_norm_legit_no_training__unsafe_index_add_convolution_relu_44)
        /*0020*/ 	.word	0x00000000


	//----- nvinfo : EIATTR_MIN_STACK_SIZE
	.align		4
.L_7:
        /*0024*/ 	.byte	0x04, 0x12
        /*0026*/ 	.short	(.L_9 - .L_8)
	.align		4
.L_8:
        /*0028*/ 	.word	index@(triton_poi_fused__native_batch_norm_legit_no_training__unsafe_index_add_convolution_relu_44)
        /*002c*/ 	.word	0x00000000
.L_9:


//--------------------- .nv.info.triton_poi_fused__native_batch_norm_legit_no_training__unsafe_index_add_convolution_relu_44 --------------------------
	.section	.nv.info.triton_poi_fused__native_batch_norm_legit_no_training__unsafe_index_add_convolution_relu_44,"",@"SHT_CUDA_INFO"
	.sectionflags	@""
	.align	4


	//----- nvinfo : EIATTR_CUDA_API_VERSION
	.align		4
        /*0000*/ 	.byte	0x04, 0x37
        /*0002*/ 	.short	(.L_11 - .L_10)
.L_10:
        /*0004*/ 	.word	0x0000007c


	//----- nvinfo : EIATTR_KPARAM_INFO
	.align		4
.L_11:
        /*0008*/ 	.byte	0x04, 0x17
        /*000a*/ 	.short	(.L_13 - .L_12)
.L_12:
        /*000c*/ 	.word	0x00000000
        /*0010*/ 	.short	0x0010
        /*0012*/ 	.short	0x0080
        /*0014*/ 	.byte	0x00, 0xf0, 0x11, 0x00


	//----- nvinfo : EIATTR_KPARAM_INFO
	.align		4
.L_13:
        /*0018*/ 	.byte	0x04, 0x17
        /*001a*/ 	.short	(.L_15 - .L_14)
.L_14:
        /*001c*/ 	.word	0x00000000
        /*0020*/ 	.short	0x000f
        /*0022*/ 	.short	0x0078
        /*0024*/ 	.byte	0x00, 0xf4, 0x21, 0x00


	//----- nvinfo : EIATTR_KPARAM_INFO
	.align		4
.L_15:
        /*0028*/ 	.byte	0x04, 0x17
        /*002a*/ 	.short	(.L_17 - .L_16)
.L_16:
        /*002c*/ 	.word	0x00000000
        /*0030*/ 	.short	0x000e
        /*0032*/ 	.short	0x0070
        /*0034*/ 	.byte	0x00, 0xf4, 0x21, 0x00


	//----- nvinfo : EIATTR_KPARAM_INFO
	.align		4
.L_17:
        /*0038*/ 	.byte	0x04, 0x17
        /*003a*/ 	.short	(.L_19 - .L_18)
.L_18:
        /*003c*/ 	.word	0x00000000
        /*0040*/ 	.short	0x000d
        /*0042*/ 	.short	0x0068
        /*0044*/ 	.byte	0x00, 0xf4, 0x21, 0x00


	//----- nvinfo : EIATTR_KPARAM_INFO
	.align		4
.L_19:
        /*0048*/ 	.byte	0x04, 0x17
        /*004a*/ 	.short	(.L_21 - .L_20)
.L_20:
        /*004c*/ 	.word	0x00000000
        /*0050*/ 	.short	0x000c
        /*0052*/ 	.short	0x0060
        /*0054*/ 	.byte	0x00, 0xf4, 0x21, 0x00


	//----- nvinfo : EIATTR_KPARAM_INFO
	.align		4
.L_21:
        /*0058*/ 	.byte	0x04, 0x17
        /*005a*/ 	.short	(.L_23 - .L_22)
.L_22:
        /*005c*/ 	.word	0x00000000
        /*0060*/ 	.short	0x000b
        /*0062*/ 	.short	0x0058
        /*0064*/ 	.byte	0x00, 0xf4, 0x21, 0x00


	//----- nvinfo : EIATTR_KPARAM_INFO
	.align		4
.L_23:
        /*0068*/ 	.byte	0x04, 0x17
        /*006a*/ 	.short	(.L_25 - .L_24)
.L_24:
        /*006c*/ 	.word	0x00000000
        /*0070*/ 	.short	0x000a
        /*0072*/ 	.short	0x0050
        /*0074*/ 	.byte	0x00, 0xf4, 0x21, 0x00


	//----- nvinfo : EIATTR_KPARAM_INFO
	.align		4
.L_25:
        /*0078*/ 	.byte	0x04, 0x17
        /*007a*/ 	.short	(.L_27 - .L_26)
.L_26:
        /*007c*/ 	.word	0x00000000
        /*0080*/ 	.short	0x0009
        /*0082*/ 	.short	0x0048
        /*0084*/ 	.byte	0x00, 0xf4, 0x21, 0x00


	//----- nvinfo : EIATTR_KPARAM_INFO
	.align		4
.L_27:
        /*0088*/ 	.byte	0x04, 0x17
        /*008a*/ 	.short	(.L_29 - .L_28)
.L_28:
        /*008c*/ 	.word	0x00000000
        /*0090*/ 	.short	0x0008
        /*0092*/ 	.short	0x0040
        /*0094*/ 	.byte	0x00, 0xf4, 0x21, 0x00


	//----- nvinfo : EIATTR_KPARAM_INFO
	.align		4
.L_29:
        /*0098*/ 	.byte	0x04, 0x17
        /*009a*/ 	.short	(.L_31 - .L_30)
.L_30:
        /*009c*/ 	.word	0x00000000
        /*00a0*/ 	.short	0x0007
        /*00a2*/ 	.short	0x0038
        /*00a4*/ 	.byte	0x00, 0xf4, 0x21, 0x00


	//----- nvinfo : EIATTR_KPARAM_INFO
	.align		4
.L_31:
        /*00a8*/ 	.byte	0x04, 0x17
        /*00aa*/ 	.short	(.L_33 - .L_32)
.L_32:
        /*00ac*/ 	.word	0x00000000
        /*00b0*/ 	.short	0x0006
        /*00b2*/ 	.short	0x0030
        /*00b4*/ 	.byte	0x00, 0xf4, 0x21, 0x00


	//----- nvinfo : EIATTR_KPARAM_INFO
	.align		4
.L_33:
        /*00b8*/ 	.byte	0x04, 0x17
        /*00ba*/ 	.short	(.L_35 - .L_34)
.L_34:
        /*00bc*/ 	.word	0x00000000
        /*00c0*/ 	.short	0x0005
        /*00c2*/ 	.short	0x0028
        /*00c4*/ 	.byte	0x00, 0xf4, 0x21, 0x00


	//----- nvinfo : EIATTR_KPARAM_INFO
	.align		4
.L_35:
        /*00c8*/ 	.byte	0x04, 0x17
        /*00ca*/ 	.short	(.L_37 - .L_36)
.L_36:
        /*00cc*/ 	.word	0x00000000
        /*00d0*/ 	.short	0x0004
        /*00d2*/ 	.short	0x0020
        /*00d4*/ 	.byte	0x00, 0xf4, 0x21, 0x00


	//----- nvinfo : EIATTR_KPARAM_INFO
	.align		4
.L_37:
        /*00d8*/ 	.byte	0x04, 0x17
        /*00da*/ 	.short	(.L_39 - .L_38)
.L_38:
        /*00dc*/ 	.word	0x00000000
        /*00e0*/ 	.short	0x0003
        /*00e2*/ 	.short	0x0018
        /*00e4*/ 	.byte	0x00, 0xf4, 0x21, 0x00


	//----- nvinfo : EIATTR_KPARAM_INFO
	.align		4
.L_39:
        /*00e8*/ 	.byte	0x04, 0x17
        /*00ea*/ 	.short	(.L_41 - .L_40)
.L_40:
        /*00ec*/ 	.word	0x00000000
        /*00f0*/ 	.short	0x0002
        /*00f2*/ 	.short	0x0010
        /*00f4*/ 	.byte	0x00, 0xf4, 0x21, 0x00


	//----- nvinfo : EIATTR_KPARAM_INFO
	.align		4
.L_41:
        /*00f8*/ 	.byte	0x04, 0x17
        /*00fa*/ 	.short	(.L_43 - .L_42)
.L_42:
        /*00fc*/ 	.word	0x00000000
        /*0100*/ 	.short	0x0001
        /*0102*/ 	.short	0x0008
        /*0104*/ 	.byte	0x00, 0xf4, 0x21, 0x00


	//----- nvinfo : EIATTR_KPARAM_INFO
	.align		4
.L_43:
        /*0108*/ 	.byte	0x04, 0x17
        /*010a*/ 	.short	(.L_45 - .L_44)
.L_44:
        /*010c*/ 	.word	0x00000000
        /*0110*/ 	.short	0x0000
        /*0112*/ 	.short	0x0000
        /*0114*/ 	.byte	0x00, 0xf4, 0x21, 0x00


	//----- nvinfo : EIATTR_SPARSE_MMA_MASK
	.align		4
.L_45:
        /*0118*/ 	.byte	0x03, 0x50
        /*011a*/ 	.short	0x0000


	//----- nvinfo : EIATTR_MAXREG_COUNT
	.align		4
        /*011c*/ 	.byte	0x03, 0x1b
        /*011e*/ 	.short	0x00ff


	//----- nvinfo : EIATTR_EXIT_INSTR_OFFSETS
	.align		4
        /*0120*/ 	.byte	0x04, 0x1c
        /*0122*/ 	.short	(.L_47 - .L_46)


	//   ....[0]....
.L_46:
        /*0124*/ 	.word	0x00000830


	//   ....[1]....
        /*0128*/ 	.word	0x00000850


	//----- nvinfo : EIATTR_REQNTID
	.align		4
.L_47:
        /*012c*/ 	.byte	0x04, 0x10
        /*012e*/ 	.short	(.L_49 - .L_48)
.L_48:
        /*0130*/ 	.word	0x00000080
        /*0134*/ 	.word	0x00000001
        /*0138*/ 	.word	0x00000001


	//----- nvinfo : EIATTR_CBANK_PARAM_SIZE
	.align		4
.L_49:
        /*013c*/ 	.byte	0x03, 0x19
        /*013e*/ 	.short	0x0084


	//----- nvinfo : EIATTR_PARAM_CBANK
	.align		4
        /*0140*/ 	.byte	0x04, 0x0a
        /*0142*/ 	.short	(.L_51 - .L_50)
	.align		4
.L_50:
        /*0144*/ 	.word	index@(.nv.constant0.triton_poi_fused__native_batch_norm_legit_no_training__unsafe_index_add_convolution_relu_44)
        /*0148*/ 	.short	0x0210
        /*014a*/ 	.short	0x0084


	//----- nvinfo : EIATTR_SW_WAR
	.align		4
.L_51:
        /*014c*/ 	.byte	0x04, 0x36
        /*014e*/ 	.short	(.L_53 - .L_52)
.L_52:
        /*0150*/ 	.word	0x00000008
.L_53:


//--------------------- .nv.callgraph             --------------------------
	.section	.nv.callgraph,"",@"SHT_CUDA_CALLGRAPH"
	.align	4
	.sectionentsize	8
	.align		4
        /*0000*/ 	.word	0x00000000
	.align		4
        /*0004*/ 	.word	0xffffffff
	.align		4
        /*0008*/ 	.word	0x00000000
	.align		4
        /*000c*/ 	.word	0xfffffffe
	.align		4
        /*0010*/ 	.word	0x00000000
	.align		4
        /*0014*/ 	.word	0xfffffffd
	.align		4
        /*0018*/ 	.word	0x00000000
	.align		4
        /*001c*/ 	.word	0xfffffffc


//--------------------- .nv.constant4             --------------------------
	.section	.nv.constant4,"a",@progbits
	.align	8
	.align		8
.nv.constant4:
        /*0000*/ 	.dword	_$_str
	.align		8
        /*0008*/ 	.dword	_$_str_$_2


//--------------------- .text.triton_poi_fused__native_batch_norm_legit_no_training__unsafe_index_add_convolution_relu_44 --------------------------
	.section	.text.triton_poi_fused__native_batch_norm_legit_no_training__unsafe_index_add_convolution_relu_44,"ax",@progbits
	.align	128
        .global         triton_poi_fused__native_batch_norm_legit_no_training__unsafe_index_add_convolution_relu_44
        .type           triton_poi_fused__native_batch_norm_legit_no_training__unsafe_index_add_convolution_relu_44,@function
        .size           triton_poi_fused__native_batch_norm_legit_no_training__unsafe_index_add_convolution_relu_44,(.L_x_1 - triton_poi_fused__native_batch_norm_legit_no_training__unsafe_index_add_convolution_relu_44)
        .other          triton_poi_fused__native_batch_norm_legit_no_training__unsafe_index_add_convolution_relu_44,@"STO_CUDA_ENTRY STV_DEFAULT"
triton_poi_fused__native_batch_norm_legit_no_training__unsafe_index_add_convolution_relu_44:
.text.triton_poi_fused__native_batch_norm_legit_no_training__unsafe_index_add_convolution_relu_44:
[----:B------:R-:W0:Y:S01]  /*0000*/  LDC R1, c[0x0][0x28] ;  /* 0x00000a00ff017b82 */ /* 0x000e220000000800 */
[----:B------:R-:W1:Y:S07]  /*0010*/  S2R R4, SR_TID.X ;  /* 0x0000000000047919 */ /* 0x000e6e0000002100 */
[----:B------:R-:W2:Y:S01]  /*0020*/  LDC.64 R6, c[0x0][0x238] ;  /* 0x00008e00ff067b82 */ /* 0x000ea20000000a00 */
[----:B------:R-:W-:Y:S01]  /*0030*/  ULDC.64 UR4, c[0x0][0x208] ;  /* 0x0000820000047ab9 */ /* 0x000fe20000000a00 */
[----:B------:R-:W-:Y:S01]  /*0040*/  ULDC.64 UR6, c[0x0][0x240] ;  /* 0x0000900000067ab9 */ /* 0x000fe20000000a00 */
[----:B------:R-:W3:Y:S01]  /*0050*/  S2R R3, SR_CTAID.X ;  /* 0x0000000000037919 */ /* 0x000ee20000002500 */
[----:B------:R-:W-:Y:S01]  /*0060*/  IMAD.MOV.U32 R22, RZ, RZ, RZ ;  /* 0x000000ffff167224 */ /* 0x000fe200078e00ff */
[----:B------:R-:W-:-:S03]  /*0070*/  ULDC.64 UR8, c[0x0][0x260] ;  /* 0x0000980000087ab9 */ /* 0x000fc60000000a00 */
[----:B------:R-:W4:Y:S01]  /*0080*/  LDC.64 R20, c[0x0][0x230] ;  /* 0x00008c00ff147b82 */ /* 0x000f220000000a00 */
[----:B-1----:R-:W-:Y:S02]  /*0090*/  LOP3.LUT R4, R4, 0x7f, RZ, 0xc0, !PT ;  /* 0x0000007f04047812 */ /* 0x002fe400078ec0ff */
[----:B---3--:R-:W-:-:S03]  /*00a0*/  SHF.R.S32.HI R5, RZ, 0x18, R3 ;  /* 0x00000018ff057819 */ /* 0x008fc60000011403 */
[----:B------:R-:W-:Y:S01]  /*00b0*/  IMAD R4, R3, 0x80, R4 ;  /* 0x0000008003047824 */ /* 0x000fe200078e0204 */
[----:B------:R-:W-:-:S04]  /*00c0*/  SGXT R5, R5, 0x1 ;  /* 0x000000010505781a */ /* 0x000fc80000000200 */
[----:B------:R-:W-:Y:S02]  /*00d0*/  SHF.R.S32.HI R3, RZ, 0x1f, R4 ;  /* 0x0000001fff037819 */ /* 0x000fe40000011404 */
[----:B------:R-:W-:Y:S02]  /*00e0*/  LEA.HI R0, R5, R4, RZ, 0x4 ;  /* 0x0000000405007211 */ /* 0x000fe400078f20ff */
[----:B------:R-:W-:Y:S02]  /*00f0*/  ISETP.GE.AND P0, PT, R4, 0x100, PT ;  /* 0x000001000400780c */ /* 0x000fe40003f06270 */
[----:B------:R-:W-:-:S04]  /*0100*/  SHF.R.S32.HI R2, RZ, 0x4, R0 ;  /* 0x00000004ff027819 */ /* 0x000fc80000011400 */
[----:B------:R-:W-:-:S04]  /*0110*/  LEA.HI R0, R2, R2, RZ, 0x2 ;  /* 0x0000000202007211 */ /* 0x000fc800078f10ff */
[----:B------:R-:W-:Y:S02]  /*0120*/  LOP3.LUT R9, R0, 0xfffffffc, RZ, 0xc0, !PT ;  /* 0xfffffffc00097812 */ /* 0x000fe400078ec0ff */
[----:B------:R-:W-:-:S03]  /*0130*/  LEA.HI R0, R3, R4, RZ, 0x2 ;  /* 0x0000000403007211 */ /* 0x000fc600078f10ff */
[----:B------:R-:W-:Y:S01]  /*0140*/  IMAD.IADD R11, R2, 0x1, -R9 ;  /* 0x00000001020b7824 */ /* 0x000fe200078e0a09 */
[----:B------:R-:W-:Y:S02]  /*0150*/  SHF.R.S32.HI R2, RZ, 0x2, R0 ;  /* 0x00000002ff027819 */ /* 0x000fe40000011400 */
[----:B------:R-:W-:Y:S01]  /*0160*/  CS2R R8, SRZ ;  /* 0x0000000000087805 */ /* 0x000fe2000001ff00 */
[----:B--2---:R-:W-:Y:S01]  /*0170*/  IMAD.WIDE R10, R11, 0x8, R6 ;  /* 0x000000080b0a7825 */ /* 0x004fe200078e0206 */
[----:B------:R-:W-:-:S04]  /*0180*/  LEA.HI R3, R2, R2, RZ, 0x2 ;  /* 0x0000000202037211 */ /* 0x000fc800078f10ff */
[----:B------:R1:W2:Y:S01]  /*0190*/  @!P0 LDG.E.EL.64 R8, desc[UR4][R10.64] ;  /* 0x000000040a088981 */ /* 0x0002a2000c2e1b00 */
[----:B------:R-:W-:-:S05]  /*01a0*/  LOP3.LUT R3, R3, 0xfffffffc, RZ, 0xc0, !PT ;  /* 0xfffffffc03037812 */ /* 0x000fca00078ec0ff */
[----:B------:R-:W-:Y:S01]  /*01b0*/  IMAD.IADD R13, R2, 0x1, -R3 ;  /* 0x00000001020d7824 */ /* 0x000fe200078e0a03 */
[----:B------:R-:W-:-:S03]  /*01c0*/  CS2R R2, SRZ ;  /* 0x0000000000027805 */ /* 0x000fc6000001ff00 */
[----:B------:R-:W-:Y:S01]  /*01d0*/  IMAD.WIDE R6, R13, 0x8, R6 ;  /* 0x000000080d067825 */ /* 0x000fe200078e0206 */
[----:B------:R-:W-:Y:S01]  /*01e0*/  LOP3.LUT R23, R0, 0xfffffffc, RZ, 0xc0, !PT ;  /* 0xfffffffc00177812 */ /* 0x000fe200078ec0ff */
[----:B------:R-:W3:Y:S03]  /*01f0*/  LDC.64 R12, c[0x0][0x270] ;  /* 0x00009c00ff0c7b82 */ /* 0x000ee60000000a00 */
[----:B------:R5:W2:Y:S01]  /*0200*/  @!P0 LDG.E.EL.64 R2, desc[UR4][R6.64] ;  /* 0x0000000406028981 */ /* 0x000aa2000c2e1b00 */
[----:B------:R-:W-:Y:S01]  /*0210*/  LEA.HI R5, R5, R4, RZ, 0x6 ;  /* 0x0000000405057211 */ /* 0x000fe200078f30ff */
[----:B------:R-:W-:-:S03]  /*0220*/  IMAD.IADD R23, R4, 0x1, -R23 ;  /* 0x0000000104177824 */ /* 0x000fc600078e0a17 */
[----:B------:R-:W-:Y:S01]  /*0230*/  SHF.R.S32.HI R0, RZ, 0x6, R5 ;  /* 0x00000006ff007819 */ /* 0x000fe20000011405 */
[----:B-1----:R-:W1:Y:S03]  /*0240*/  LDC.64 R10, c[0x0][0x248] ;  /* 0x00009200ff0a7b82 */ /* 0x002e660000000a00 */
[----:B------:R-:W-:-:S04]  /*0250*/  LEA R0, R0, R23, 0x4 ;  /* 0x0000001700007211 */ /* 0x000fc800078e20ff */
[----:B------:R-:W-:Y:S01]  /*0260*/  SHF.R.S32.HI R5, RZ, 0x1f, R0 ;  /* 0x0000001fff057819 */ /* 0x000fe20000011400 */
[----:B-----5:R-:W5:Y:S01]  /*0270*/  LDC.64 R6, c[0x0][0x258] ;  /* 0x00009600ff067b82 */ /* 0x020f620000000a00 */
[----:B---3--:R-:W-:-:S04]  /*0280*/  IMAD.WIDE R12, R23, 0x4, R12 ;  /* 0x00000004170c7825 */ /* 0x008fc800078e020c */
[----:B-1----:R-:W-:-:S03]  /*0290*/  IMAD.WIDE R24, R23, 0x4, R10 ;  /* 0x0000000417187825 */ /* 0x002fc600078e020a */
[----:B------:R-:W1:Y:S01]  /*02a0*/  LDC.64 R10, c[0x0][0x218] ;  /* 0x00008600ff0a7b82 */ /* 0x000e620000000a00 */
[----:B-----5:R-:W-:-:S04]  /*02b0*/  IMAD.WIDE R6, R23, 0x4, R6 ;  /* 0x0000000417067825 */ /* 0x020fc800078e0206 */
[----:B----4-:R-:W-:-:S04]  /*02c0*/  IMAD.WIDE R20, R4, 0x4, R20 ;  /* 0x0000000404147825 */ /* 0x010fc800078e0214 */
[----:B-1----:R-:W-:Y:S01]  /*02d0*/  IMAD.WIDE R10, R23, 0x4, R10 ;  /* 0x00000004170a7825 */ /* 0x002fe200078e020a */
[----:B--2---:R-:W-:-:S04]  /*02e0*/  SHF.R.U32.HI R15, RZ, 0x1e, R9 ;  /* 0x0000001eff0f7819 */ /* 0x004fc80000011609 */
[----:B------:R-:W-:-:S04]  /*02f0*/  LOP3.LUT R15, R15, 0x2, RZ, 0xc0, !PT ;  /* 0x000000020f0f7812 */ /* 0x000fc800078ec0ff */
[----:B------:R-:W-:Y:S02]  /*0300*/  IADD3 R8, P1, R8, R15, RZ ;  /* 0x0000000f08087210 */ /* 0x000fe40007f3e0ff */
[----:B------:R-:W1:Y:S02]  /*0310*/  LDC.64 R14, c[0x0][0x228] ;  /* 0x00008a00ff0e7b82 */ /* 0x000e640000000a00 */
[----:B------:R-:W-:Y:S01]  /*0320*/  LEA R0, P2, R8, R0, 0x3 ;  /* 0x0000000008007211 */ /* 0x000fe200078418ff */
[----:B------:R-:W-:Y:S01]  /*0330*/  IMAD.X R16, RZ, RZ, R9, P1 ;  /* 0x000000ffff107224 */ /* 0x000fe200008e0609 */
[----:B------:R-:W-:-:S04]  /*0340*/  SHF.R.U32.HI R9, RZ, 0x1e, R3 ;  /* 0x0000001eff097819 */ /* 0x000fc80000011603 */
[----:B------:R-:W-:-:S04]  /*0350*/  LOP3.LUT R9, R9, 0x2, RZ, 0xc0, !PT ;  /* 0x0000000209097812 */ /* 0x000fc800078ec0ff */
[----:B------:R-:W-:Y:S02]  /*0360*/  IADD3 R2, P1, R2, R9, RZ ;  /* 0x0000000902027210 */ /* 0x000fe40007f3e0ff */
[----:B------:R-:W-:Y:S01]  /*0370*/  LEA.HI.X R9, R8, R5, R16, 0x3, P2 ;  /* 0x0000000508097211 */ /* 0x000fe200010f1c10 */
[----:B------:R-:W-:Y:S01]  /*0380*/  IMAD.MOV.U32 R5, RZ, RZ, RZ ;  /* 0x000000ffff057224 */ /* 0x000fe200078e00ff */
[----:B------:R-:W2:Y:S01]  /*0390*/  LDC.64 R16, c[0x0][0x220] ;  /* 0x00008800ff107b82 */ /* 0x000ea20000000a00 */
[----:B------:R-:W-:Y:S01]  /*03a0*/  IMAD.X R3, RZ, RZ, R3, P1 ;  /* 0x000000ffff037224 */ /* 0x000fe200008e0603 */
[----:B------:R-:W-:-:S03]  /*03b0*/  LEA R0, P1, R2, R0, 0x2 ;  /* 0x0000000002007211 */ /* 0x000fc600078210ff */
[----:B------:R3:W4:Y:S01]  /*03c0*/  @!P0 LDG.E.EL R5, desc[UR4][R12.64] ;  /* 0x000000040c058981 */ /* 0x000722000c2e1900 */
[----:B------:R-:W-:Y:S02]  /*03d0*/  LEA.HI.X R9, R2, R9, R3, 0x2, P1 ;  /* 0x0000000902097211 */ /* 0x000fe400008f1403 */
[----:B------:R-:W-:Y:S02]  /*03e0*/  CS2R R2, SRZ ;  /* 0x0000000000027805 */ /* 0x000fe4000001ff00 */
[C---:B------:R-:W-:Y:S01]  /*03f0*/  SHF.L.U32 R26, R0.reuse, 0x2, RZ ;  /* 0x00000002001a7819 */ /* 0x040fe200000006ff */
[----:B-1----:R-:W-:Y:S01]  /*0400*/  IMAD.WIDE R14, R23, 0x4, R14 ;  /* 0x00000004170e7825 */ /* 0x002fe200078e020e */
[----:B------:R-:W-:Y:S02]  /*0410*/  SHF.L.U64.HI R0, R0, 0x2, R9 ;  /* 0x0000000200007819 */ /* 0x000fe40000010209 */
[----:B------:R-:W-:Y:S01]  /*0420*/  IADD3 R18, P1, R26, UR6, RZ ;  /* 0x000000061a127c10 */ /* 0x000fe2000ff3e0ff */
[----:B------:R-:W-:Y:S01]  /*0430*/  IMAD.MOV.U32 R8, RZ, RZ, RZ ;  /* 0x000000ffff087224 */ /* 0x000fe200078e00ff */
[----:B------:R1:W5:Y:S01]  /*0440*/  @!P0 LDG.E.EL R3, desc[UR4][R6.64] ;  /* 0x0000000406038981 */ /* 0x000362000c2e1900 */
[----:B---3--:R-:W3:Y:S01]  /*0450*/  LDC.64 R12, c[0x0][0x210] ;  /* 0x00008400ff0c7b82 */ /* 0x008ee20000000a00 */
[----:B------:R-:W-:Y:S01]  /*0460*/  IADD3.X R19, R0, UR7, RZ, P1, !PT ;  /* 0x0000000700137c10 */ /* 0x000fe20008ffe4ff */
[----:B------:R-:W-:Y:S01]  /*0470*/  IMAD.MOV.U32 R9, RZ, RZ, RZ ;  /* 0x000000ffff097224 */ /* 0x000fe200078e00ff */
[----:B------:R2:W5:Y:S01]  /*0480*/  @!P0 LDG.E.EL R22, desc[UR4][R14.64] ;  /* 0x000000040e168981 */ /* 0x000562000c2e1900 */
[----:B------:R-:W-:-:S02]  /*0490*/  ULDC.64 UR6, c[0x0][0x250] ;  /* 0x0000940000067ab9 */ /* 0x000fc40000000a00 */
[----:B------:R-:W-:Y:S01]  /*04a0*/  IADD3 R28, P1, R26, UR6, RZ ;  /* 0x000000061a1c7c10 */ /* 0x000fe2000ff3e0ff */
[----:B------:R2:W5:Y:S01]  /*04b0*/  @!P0 LDG.E.EL R8, desc[UR4][R24.64] ;  /* 0x0000000418088981 */ /* 0x000562000c2e1900 */
[----:B-1----:R-:W-:Y:S01]  /*04c0*/  CS2R R6, SRZ ;  /* 0x0000000000067805 */ /* 0x002fe2000001ff00 */
[----:B--2---:R-:W-:Y:S02]  /*04d0*/  IMAD.WIDE R16, R4, 0x4, R16 ;  /* 0x0000000404107825 */ /* 0x004fe400078e0210 */
[----:B------:R1:W2:Y:S01]  /*04e0*/  @!P0 LDG.E R9, desc[UR4][R18.64] ;  /* 0x0000000412098981 */ /* 0x0002a2000c1e1900 */
[----:B0-----:R-:W0:Y:S01]  /*04f0*/  LDC.64 R14, c[0x0][0x268] ;  /* 0x00009a00ff0e7b82 */ /* 0x001e220000000a00 */
[----:B------:R-:W-:Y:S02]  /*0500*/  IADD3 R26, P2, R26, UR8, RZ ;  /* 0x000000081a1a7c10 */ /* 0x000fe4000ff5e0ff */
[----:B------:R3:W2:Y:S01]  /*0510*/  @!P0 LDG.E R7, desc[UR4][R16.64] ;  /* 0x0000000410078981 */ /* 0x0006a2000c1e1900 */
[----:B------:R-:W-:-:S02]  /*0520*/  IADD3.X R29, R0, UR7, RZ, P1, !PT ;  /* 0x00000007001d7c10 */ /* 0x000fc40008ffe4ff */
[----:B------:R-:W-:Y:S02]  /*0530*/  CS2R R24, SRZ ;  /* 0x0000000000187805 */ /* 0x000fe4000001ff00 */
[----:B------:R-:W-:Y:S01]  /*0540*/  IADD3.X R27, R0, UR9, RZ, P2, !PT ;  /* 0x00000009001b7c10 */ /* 0x000fe200097fe4ff */
[----:B------:R-:W2:Y:S01]  /*0550*/  @!P0 LDG.E.EL R2, desc[UR4][R10.64] ;  /* 0x000000040a028981 */ /* 0x000ea2000c2e1900 */
[----:B-1----:R-:W1:Y:S01]  /*0560*/  LDC.64 R18, c[0x0][0x280] ;  /* 0x0000a000ff127b82 */ /* 0x002e620000000a00 */
[----:B------:R-:W-:Y:S02]  /*0570*/  IMAD.MOV.U32 R0, RZ, RZ, RZ ;  /* 0x000000ffff007224 */ /* 0x000fe400078e00ff */
[----:B------:R-:W5:Y:S01]  /*0580*/  @!P0 LDG.E R24, desc[UR4][R28.64] ;  /* 0x000000041c188981 */ /* 0x000f62000c1e1900 */
[----:B---3--:R-:W-:-:S03]  /*0590*/  IMAD.WIDE R12, R4, 0x4, R12 ;  /* 0x00000004040c7825 */ /* 0x008fc600078e020c */
[----:B------:R3:W2:Y:S01]  /*05a0*/  @!P0 LDG.E R6, desc[UR4][R26.64] ;  /* 0x000000041a068981 */ /* 0x0006a2000c1e1900 */
[----:B------:R-:W1:Y:S03]  /*05b0*/  LDC.64 R16, c[0x0][0x278] ;  /* 0x00009e00ff107b82 */ /* 0x000e660000000a00 */
[----:B------:R-:W2:Y:S04]  /*05c0*/  @!P0 LDG.E R0, desc[UR4][R20.64] ;  /* 0x0000000414008981 */ /* 0x000ea8000c1e1900 */
[----:B------:R-:W2:Y:S01]  /*05d0*/  @!P0 LDG.E R25, desc[UR4][R12.64] ;  /* 0x000000040c198981 */ /* 0x000ea2000c1e1900 */
[----:B---3--:R-:W-:Y:S02]  /*05e0*/  IMAD.MOV.U32 R26, RZ, RZ, RZ ;  /* 0x000000ffff1a7224 */ /* 0x008fe400078e00ff */
[----:B0-----:R-:W-:Y:S01]  /*05f0*/  IMAD.WIDE R14, R23, 0x4, R14 ;  /* 0x00000004170e7825 */ /* 0x001fe200078e020e */
[----:B------:R-:W-:-:S04]  /*0600*/  HFMA2.MMA R28, -RZ, RZ, 0, 0 ;  /* 0x00000000ff1c7435 */ /* 0x000fc800000001ff */
[----:B------:R-:W3:Y:S01]  /*0610*/  @!P0 LDG.E.EL R26, desc[UR4][R14.64] ;  /* 0x000000040e1a8981 */ /* 0x000ee2000c2e1900 */
[----:B-1----:R-:W-:-:S04]  /*0620*/  IMAD.WIDE R18, R23, 0x4, R18 ;  /* 0x0000000417127825 */ /* 0x002fc800078e0212 */
[----:B------:R-:W-:-:S04]  /*0630*/  IMAD.WIDE R16, R23, 0x4, R16 ;  /* 0x0000000417107825 */ /* 0x000fc800078e0210 */
[----:B------:R-:W-:Y:S01]  /*0640*/  IMAD.MOV.U32 R23, RZ, RZ, RZ ;  /* 0x000000ffff177224 */ /* 0x000fe200078e00ff */
[----:B------:R-:W3:Y:S05]  /*0650*/  @!P0 LDG.E.EL R28, desc[UR4][R16.64] ;  /* 0x00000004101c8981 */ /* 0x000eea000c2e1900 */
[----:B------:R-:W3:Y:S01]  /*0660*/  @!P0 LDG.E.EL R23, desc[UR4][R18.64] ;  /* 0x0000000412178981 */ /* 0x000ee2000c2e1900 */
[----:B----4-:R-:W-:-:S04]  /*0670*/  FADD R5, R5, 9.9999997473787516356e-06 ;  /* 0x3727c5ac05057421 */ /* 0x010fc80000000000 */
[----:B------:R-:W0:Y:S02]  /*0680*/  MUFU.SQRT R10, R5 ;  /* 0x00000005000a7308 */ /* 0x000e240000002000 */
[C---:B0-----:R-:W-:Y:S02]  /*0690*/  FSETP.GT.AND P1, PT, R10.reuse, 8.50705917302346158658e+37, PT ;  /* 0x7e8000000a00780b */ /* 0x041fe40003f24000 */
[----:B------:R-:W-:-:S11]  /*06a0*/  FSETP.GEU.AND P2, PT, R10, 1.175494350822287508e-38, PT ;  /* 0x008000000a00780b */ /* 0x000fd60003f4e000 */
[----:B------:R-:W-:Y:S01]  /*06b0*/  @P1 FMUL R10, R10, 0.25 ;  /* 0x3e8000000a0a1820 */ /* 0x000fe20000400000 */
[----:B-----5:R-:W-:-:S03]  /*06c0*/  FADD R3, R24, R3 ;  /* 0x0000000318037221 */ /* 0x020fc60000000000 */
[----:B------:R-:W-:Y:S01]  /*06d0*/  @!P2 FMUL R10, R10, 16777216 ;  /* 0x4b8000000a0aa820 */ /* 0x000fe20000400000 */
[----:B--2---:R-:W-:Y:S01]  /*06e0*/  FADD R7, R22, R7 ;  /* 0x0000000716077221 */ /* 0x004fe20000000000 */
[----:B------:R-:W-:Y:S01]  /*06f0*/  FADD R3, R3, R6 ;  /* 0x0000000603037221 */ /* 0x000fe20000000000 */
[----:B------:R-:W-:-:S03]  /*0700*/  IMAD.MOV.U32 R6, RZ, RZ, 0x3e800000 ;  /* 0x3e800000ff067424 */ /* 0x000fc600078e00ff */
[----:B------:R-:W0:Y:S01]  /*0710*/  MUFU.RCP R10, R10 ;  /* 0x0000000a000a7308 */ /* 0x000e220000001000 */
[----:B------:R-:W-:Y:S01]  /*0720*/  FADD R8, R9, R8 ;  /* 0x0000000809087221 */ /* 0x000fe20000000000 */
[----:B------:R-:W-:Y:S01]  /*0730*/  FADD R0, R7, R0 ;  /* 0x0000000007007221 */ /* 0x000fe20000000000 */
[----:B------:R-:W-:Y:S01]  /*0740*/  FADD R25, R2, R25 ;  /* 0x0000001902197221 */ /* 0x000fe20000000000 */
[----:B------:R-:W-:Y:S01]  /*0750*/  FSEL R5, R6, 1, P1 ;  /* 0x3f80000006057808 */ /* 0x000fe20000800000 */
[----:B------:R-:W-:Y:S02]  /*0760*/  FADD R8, R8, R3 ;  /* 0x0000000308087221 */ /* 0x000fe40000000000 */
[----:B------:R-:W-:Y:S01]  /*0770*/  FADD R25, R25, R0 ;  /* 0x0000000019197221 */ /* 0x000fe20000000000 */
[----:B------:R-:W1:Y:S01]  /*0780*/  LDC.64 R2, c[0x0][0x288] ;  /* 0x0000a200ff027b82 */ /* 0x000e620000000a00 */
[----:B------:R-:W-:Y:S02]  /*0790*/  @!P2 FMUL R5, R5, 16777216 ;  /* 0x4b8000000505a820 */ /* 0x000fe40000400000 */
[----:B------:R-:W-:-:S02]  /*07a0*/  FADD R25, R8, R25 ;  /* 0x0000001908197221 */ /* 0x000fc40000000000 */
[----:B0-----:R-:W-:Y:S02]  /*07b0*/  FMUL R5, R10, R5 ;  /* 0x000000050a057220 */ /* 0x001fe40000400000 */
[----:B---3--:R-:W-:-:S04]  /*07c0*/  FADD R26, R25, -R26 ;  /* 0x8000001a191a7221 */ /* 0x008fc80000000000 */
[----:B------:R-:W-:Y:S01]  /*07d0*/  FMUL R26, R26, R5 ;  /* 0x000000051a1a7220 */ /* 0x000fe20000400000 */
[----:B------:R0:W-:Y:S03]  /*07e0*/  @!P0 STG.E desc[UR4][R12.64], R25 ;  /* 0x000000190c008986 */ /* 0x0001e6000c101904 */
[----:B------:R-:W-:Y:S01]  /*07f0*/  FFMA R23, R26, R28, R23 ;  /* 0x0000001c1a177223 */ /* 0x000fe20000000017 */
[----:B-1----:R-:W-:-:S04]  /*0800*/  IMAD.WIDE R2, R4, 0x4, R2 ;  /* 0x0000000404027825 */ /* 0x002fc800078e0202 */
[----:B------:R-:W-:-:S04]  /*0810*/  FSETP.GEU.AND P1, PT, R23, RZ, PT ;  /* 0x000000ff1700720b */ /* 0x000fc80003f2e000 */
[----:B------:R-:W-:Y:S01]  /*0820*/  FSEL R23, R23, RZ, P1 ;  /* 0x000000ff17177208 */ /* 0x000fe20000800000 */
[----:B0-----:R-:W-:Y:S08]  /*0830*/  @P0 EXIT ;  /* 0x000000000000094d */ /* 0x001ff00003800000 */
[----:B------:R-:W-:Y:S01]  /*0840*/  STG.E desc[UR4][R2.64], R23 ;  /* 0x0000001702007986 */ /* 0x000fe2000c101904 */
[----:B------:R-:W-:Y:S05]  /*0850*/  EXIT ;  /* 0x000000000000794d */ /* 0x000fea0003800000 */
.L_x_0:
[----:B------:R-:W-:-:S00]  /*0860*/  BRA `(.L_x_0) ;  /* 0xfffffffc00fc7947 */ /* 0x000fc0000383ffff */
[----:B------:R-:W-:-:S00]  /*0870*/  NOP ;  /* 0x0000000000007918 */ /* 0x000fc00000000000 */
        /* <DEDUP_REMOVED lines=8> */
.L_x_1:


//--------------------- .nv.global.init           --------------------------
	.section	.nv.global.init,"aw",@progbits
.nv.global.init:
	.type		_$_str,@object
	.size		_$_str,(_$_str_$_2 - _$_str)
_$_str:
        /*0000*/ 	.byte	0x5f, 0x5f, 0x43, 0x55, 0x44, 0x41, 0x5f, 0x46, 0x54, 0x5a, 0x00
	.type		_$_str_$_2,@object
	.size		_$_str_$_2,(.L_1 - _$_str_$_2)
_$_str_$_2:
        /*000b*/ 	.byte	0x5f, 0x5f, 0x43, 0x55, 0x44, 0x41, 0x5f, 0x50, 0x52, 0x45, 0x43, 0x5f, 0x53, 0x51, 0x52, 0x54
        /*001b*/ 	.byte	0x00
.L_1:


//--------------------- .nv.constant0.triton_poi_fused__native_batch_norm_legit_no_training__unsafe_index_add_convolution_relu_44 --------------------------
	.section	.nv.constant0.triton_poi_fused__native_batch_norm_legit_no_training__unsafe_index_add_convolution_relu_44,"a",@progbits
	.sectionflags	@""
	.align	4
.nv.constant0.triton_poi_fused__native_batch_norm_legit_no_training__unsafe_index_add_convolution_relu_44:
	.zero		660
